	.headerflags	@"EF_CUDA_TEXMODE_UNIFIED EF_CUDA_64BIT_ADDRESS EF_CUDA_ACCELERATORS EF_CUDA_SM90 EF_CUDA_VIRTUAL_SM(EF_CUDA_SM90)"
	.elftype	@"ET_EXEC"


//--------------------- .nv.info                  --------------------------
	.section	.nv.info,"",@"SHT_CUDA_INFO"
	.align	4


	//----- nvinfo : EIATTR_REGCOUNT
	.align		4
        /*0000*/ 	.byte	0x04, 0x2f
        /*0002*/ 	.short	(.L_1 - .L_0)
	.align		4
.L_0:
        /*0004*/ 	.word	index@(triton_poi_fused__unsafe_index_leaky_relu_10)
        /*0008*/ 	.word	0x00000010


	//----- nvinfo : EIATTR_MIN_STACK_SIZE
	.align		4
.L_1:
        /*000c*/ 	.byte	0x04, 0x12
        /*000e*/ 	.short	(.L_3 - .L_2)
	.align		4
.L_2:
        /*0010*/ 	.word	index@(triton_poi_fused__unsafe_index_leaky_relu_10)
        /*0014*/ 	.word	0x00000000


	//----- nvinfo : EIATTR_FRAME_SIZE
	.align		4
.L_3:
        /*0018*/ 	.byte	0x04, 0x11
        /*001a*/ 	.short	(.L_5 - .L_4)
	.align		4
.L_4:
        /*001c*/ 	.word	index@(triton_poi_fused__unsafe_index_leaky_relu_10)
        /*0020*/ 	.word	0x00000000


	//----- nvinfo : EIATTR_MIN_STACK_SIZE
	.align		4
.L_5:
        /*0024*/ 	.byte	0x04, 0x12
        /*0026*/ 	.short	(.L_7 - .L_6)
	.align		4
.L_6:
        /*0028*/ 	.word	index@(triton_poi_fused__unsafe_index_leaky_relu_10)
        /*002c*/ 	.word	0x00000000
.L_7:


//--------------------- .nv.info.triton_poi_fused__unsafe_index_leaky_relu_10 --------------------------
	.section	.nv.info.triton_poi_fused__unsafe_index_leaky_relu_10,"",@"SHT_CUDA_INFO"
	.sectionflags	@""
	.align	4


	//----- nvinfo : EIATTR_CUDA_API_VERSION
	.align		4
        /*0000*/ 	.byte	0x04, 0x37
        /*0002*/ 	.short	(.L_9 - .L_8)
.L_8:
        /*0004*/ 	.word	0x0000007c


	//----- nvinfo : EIATTR_KPARAM_INFO
	.align		4
.L_9:
        /*0008*/ 	.byte	0x04, 0x17
        /*000a*/ 	.short	(.L_11 - .L_10)
.L_10:
        /*000c*/ 	.word	0x00000000
        /*0010*/ 	.short	0x0003
        /*0012*/ 	.short	0x0018
        /*0014*/ 	.byte	0x00, 0xf0, 0x11, 0x00


	//----- nvinfo : EIATTR_KPARAM_INFO
	.align		4
.L_11:
        /*0018*/ 	.byte	0x04, 0x17
        /*001a*/ 	.short	(.L_13 - .L_12)
.L_12:
        /*001c*/ 	.word	0x00000000
        /*0020*/ 	.short	0x0002
        /*0022*/ 	.short	0x0010
        /*0024*/ 	.byte	0x00, 0xf4, 0x21, 0x00


	//----- nvinfo : EIATTR_KPARAM_INFO
	.align		4
.L_13:
        /*0028*/ 	.byte	0x04, 0x17
        /*002a*/ 	.short	(.L_15 - .L_14)
.L_14:
        /*002c*/ 	.word	0x00000000
        /*0030*/ 	.short	0x0001
        /*0032*/ 	.short	0x0008
        /*0034*/ 	.byte	0x00, 0xf4, 0x21, 0x00


	//----- nvinfo : EIATTR_KPARAM_INFO
	.align		4
.L_15:
        /*0038*/ 	.byte	0x04, 0x17
        /*003a*/ 	.short	(.L_17 - .L_16)
.L_16:
        /*003c*/ 	.word	0x00000000
        /*0040*/ 	.short	0x0000
        /*0042*/ 	.short	0x0000
        /*0044*/ 	.byte	0x00, 0xf4, 0x21, 0x00


	//----- nvinfo : EIATTR_SPARSE_MMA_MASK
	.align		4
.L_17:
        /*0048*/ 	.byte	0x03, 0x50
        /*004a*/ 	.short	0x0000


	//----- nvinfo : EIATTR_MAXREG_COUNT
	.align		4
        /*004c*/ 	.byte	0x03, 0x1b
        /*004e*/ 	.short	0x00ff


	//----- nvinfo : EIATTR_EXIT_INSTR_OFFSETS
	.align		4
        /*0050*/ 	.byte	0x04, 0x1c
        /*0052*/ 	.short	(.L_19 - .L_18)


	//   ....[0]....
.L_18:
        /*0054*/ 	.word	0x00000370


	//----- nvinfo : EIATTR_REQNTID
	.align		4
.L_19:
        /*0058*/ 	.byte	0x04, 0x10
        /*005a*/ 	.short	(.L_21 - .L_20)
.L_20:
        /*005c*/ 	.word	0x00000080
        /*0060*/ 	.word	0x00000001
        /*0064*/ 	.word	0x00000001


	//----- nvinfo : EIATTR_CBANK_PARAM_SIZE
	.align		4
.L_21:
        /*0068*/ 	.byte	0x03, 0x19
        /*006a*/ 	.short	0x001c


	//----- nvinfo : EIATTR_PARAM_CBANK
	.align		4
        /*006c*/ 	.byte	0x04, 0x0a
        /*006e*/ 	.short	(.L_23 - .L_22)
	.align		4
.L_22:
        /*0070*/ 	.word	index@(.nv.constant0.triton_poi_fused__unsafe_index_leaky_relu_10)
        /*0074*/ 	.short	0x0210
        /*0076*/ 	.short	0x001c


	//----- nvinfo : EIATTR_SW_WAR
	.align		4
.L_23:
        /*0078*/ 	.byte	0x04, 0x36
        /*007a*/ 	.short	(.L_25 - .L_24)
.L_24:
        /*007c*/ 	.word	0x00000008
.L_25:


//--------------------- .nv.callgraph             --------------------------
	.section	.nv.callgraph,"",@"SHT_CUDA_CALLGRAPH"
	.align	4
	.sectionentsize	8
	.align		4
        /*0000*/ 	.word	0x00000000
	.align		4
        /*0004*/ 	.word	0xffffffff
	.align		4
        /*0008*/ 	.word	0x00000000
	.align		4
        /*000c*/ 	.word	0xfffffffe
	.align		4
        /*0010*/ 	.word	0x00000000
	.align		4
        /*0014*/ 	.word	0xfffffffd
	.align		4
        /*0018*/ 	.word	0x00000000
	.align		4
        /*001c*/ 	.word	0xfffffffc


//--------------------- .text.triton_poi_fused__unsafe_index_leaky_relu_10 --------------------------
	.section	.text.triton_poi_fused__unsafe_index_leaky_relu_10,"ax",@progbits
	.align	128
        .global         triton_poi_fused__unsafe_index_leaky_relu_10
        .type           triton_poi_fused__unsafe_index_leaky_relu_10,@function
        .size           triton_poi_fused__unsafe_index_leaky_relu_10,(.L_x_1 - triton_poi_fused__unsafe_index_leaky_relu_10)
        .other          triton_poi_fused__unsafe_index_leaky_relu_10,@"STO_CUDA_ENTRY STV_DEFAULT"
triton_poi_fused__unsafe_index_leaky_relu_10:
.text.triton_poi_fused__unsafe_index_leaky_relu_10:
[----:B------:R-:W-:Y:S01]  /*0000*/  LDC R1, c[0x0][0x28] ;  /* 0x00000a00ff017b82 */ /* 0x000fe20000000800 */
[----:B------:R-:W1:Y:S07]  /*0010*/  S2R R0, SR_TID.X ;  /* 0x0000000000007919 */ /* 0x000e6e0000002100 */
[----:B------:R-:W2:Y:S01]  /*0020*/  LDC.64 R4, c[0x0][0x210] ;  /* 0x00008400ff047b82 */ /* 0x000ea20000000a00 */
[----:B------:R-:W-:Y:S01]  /*0030*/  ULDC.64 UR4, c[0x0][0x208] ;  /* 0x0000820000047ab9 */ /* 0x000fe20000000a00 */
[----:B------:R-:W-:Y:S01]  /*0040*/  ULDC.64 UR6, c[0x0][0x218] ;  /* 0x0000860000067ab9 */ /* 0x000fe20000000a00 */
[----:B------:R-:W3:Y:S01]  /*0050*/  S2R R11, SR_CTAID.X ;  /* 0x00000000000b7919 */ /* 0x000ee20000002500 */
[----:B-1----:R-:W-:-:S05]  /*0060*/  IMAD.SHL.U32 R0, R0, 0x2, RZ ;  /* 0x0000000200007824 */ /* 0x002fca00078e00ff */
[----:B------:R-:W-:-:S05]  /*0070*/  LOP3.LUT R0, R0, 0xfe, RZ, 0xc0, !PT ;  /* 0x000000fe00007812 */ /* 0x000fca00078ec0ff */
[----:B---3--:R-:W-:-:S05]  /*0080*/  IMAD R0, R11, 0x100, R0 ;  /* 0x000001000b007824 */ /* 0x008fca00078e0200 */
[----:B------:R-:W-:-:S04]  /*0090*/  SHF.R.S32.HI R3, RZ, 0x1f, R0 ;  /* 0x0000001fff037819 */ /* 0x000fc80000011400 */
[----:B------:R-:W-:-:S04]  /*00a0*/  LEA.HI R3, R3, R0, RZ, 0x2 ;  /* 0x0000000003037211 */ /* 0x000fc800078f10ff */
[----:B------:R-:W-:Y:S02]  /*00b0*/  SHF.R.S32.HI R2, RZ, 0x2, R3 ;  /* 0x00000002ff027819 */ /* 0x000fe40000011403 */
[----:B------:R-:W-:Y:S02]  /*00c0*/  LOP3.LUT R9, R3, 0xfffffffc, RZ, 0xc0, !PT ;  /* 0xfffffffc03097812 */ /* 0x000fe400078ec0ff */
[----:B------:R-:W-:-:S03]  /*00d0*/  LEA.HI R6, R2, R2, RZ, 0x2 ;  /* 0x0000000202067211 */ /* 0x000fc600078f10ff */
[----:B------:R-:W-:Y:S01]  /*00e0*/  IMAD.IADD R9, R0, 0x1, -R9 ;  /* 0x0000000100097824 */ /* 0x000fe200078e0a09 */
[----:B------:R-:W-:-:S05]  /*00f0*/  LOP3.LUT R7, R6, 0xfffffffc, RZ, 0xc0, !PT ;  /* 0xfffffffc06077812 */ /* 0x000fca00078ec0ff */
[----:B------:R-:W-:-:S04]  /*0100*/  IMAD.IADD R7, R2, 0x1, -R7 ;  /* 0x0000000102077824 */ /* 0x000fc800078e0a07 */
[----:B--2---:R-:W-:-:S06]  /*0110*/  IMAD.WIDE R2, R7, 0x8, R4 ;  /* 0x0000000807027825 */ /* 0x004fcc00078e0204 */
[----:B------:R-:W2:Y:S01]  /*0120*/  LDG.E.EL.64 R2, desc[UR4][R2.64] ;  /* 0x0000000402027981 */ /* 0x000ea2000c2e1b00 */
[----:B------:R-:W-:-:S06]  /*0130*/  IMAD.WIDE R4, R9, 0x8, R4 ;  /* 0x0000000809047825 */ /* 0x000fcc00078e0204 */
[----:B------:R-:W3:Y:S01]  /*0140*/  LDG.E.EL.128 R4, desc[UR4][R4.64] ;  /* 0x0000000404047981 */ /* 0x000ee2000c2e1d00 */
[----:B------:R-:W-:Y:S02]  /*0150*/  SHF.R.S32.HI R10, RZ, 0x17, R11 ;  /* 0x00000017ff0a7819 */ /* 0x000fe4000001140b */
[----:B--2---:R-:W-:-:S04]  /*0160*/  SHF.R.U32.HI R9, RZ, 0x1e, R3 ;  /* 0x0000001eff097819 */ /* 0x004fc80000011603 */
[----:B------:R-:W-:Y:S02]  /*0170*/  LOP3.LUT R9, R9, 0x2, RZ, 0xc0, !PT ;  /* 0x0000000209097812 */ /* 0x000fe400078ec0ff */
[C---:B---3--:R-:W-:Y:S02]  /*0180*/  LEA R12, P1, R4.reuse, UR6, 0x2 ;  /* 0x00000006040c7c11 */ /* 0x048fe4000f8210ff */
[----:B------:R-:W-:Y:S02]  /*0190*/  IADD3 R8, P0, R2, R9, RZ ;  /* 0x0000000902087210 */ /* 0x000fe40007f1e0ff */
[--C-:B------:R-:W-:Y:S02]  /*01a0*/  LEA.HI.X R11, R4, UR7, R5.reuse, 0x2, P1 ;  /* 0x00000007040b7c11 */ /* 0x100fe400088f1405 */
[----:B------:R-:W-:Y:S01]  /*01b0*/  SHF.R.U32.HI R9, RZ, 0x1c, R5 ;  /* 0x0000001cff097819 */ /* 0x000fe20000011605 */
[----:B------:R-:W-:Y:S01]  /*01c0*/  IMAD.X R13, RZ, RZ, R3, P0 ;  /* 0x000000ffff0d7224 */ /* 0x000fe200000e0603 */
[----:B------:R-:W-:-:S02]  /*01d0*/  SGXT R3, R10, 0x1 ;  /* 0x000000010a03781a */ /* 0x000fc40000000200 */
[----:B------:R-:W-:Y:S02]  /*01e0*/  SHF.R.U32.HI R4, RZ, 0x1c, R7 ;  /* 0x0000001cff047819 */ /* 0x000fe40000011607 */
[C---:B------:R-:W-:Y:S01]  /*01f0*/  SHF.L.U64.HI R10, R8.reuse, 0x3, R13 ;  /* 0x00000003080a7819 */ /* 0x040fe2000001020d */
[----:B------:R-:W-:Y:S01]  /*0200*/  IMAD.SHL.U32 R8, R8, 0x8, RZ ;  /* 0x0000000808087824 */ /* 0x000fe200078e00ff */
[----:B------:R-:W-:Y:S02]  /*0210*/  LEA R5, P0, R6, UR6, 0x2 ;  /* 0x0000000606057c11 */ /* 0x000fe4000f8010ff */
[----:B------:R-:W-:Y:S02]  /*0220*/  LOP3.LUT R9, R9, 0x8, RZ, 0xc0, !PT ;  /* 0x0000000809097812 */ /* 0x000fe400078ec0ff */
[----:B------:R-:W-:Y:S02]  /*0230*/  LOP3.LUT R4, R4, 0x8, RZ, 0xc0, !PT ;  /* 0x0000000804047812 */ /* 0x000fe400078ec0ff */
[----:B------:R-:W-:-:S02]  /*0240*/  LEA.HI R3, R3, R0, RZ, 0x4 ;  /* 0x0000000003037211 */ /* 0x000fc400078f20ff */
[----:B------:R-:W-:Y:S02]  /*0250*/  LEA.HI.X R7, R6, UR7, R7, 0x2, P0 ;  /* 0x0000000706077c11 */ /* 0x000fe400080f1407 */
[C---:B------:R-:W-:Y:S02]  /*0260*/  IADD3 R2, P0, P1, R8.reuse, R12, R9 ;  /* 0x0000000c08027210 */ /* 0x040fe4000791e009 */
[----:B------:R-:W-:Y:S02]  /*0270*/  IADD3 R4, P2, P3, R8, R5, R4 ;  /* 0x0000000508047210 */ /* 0x000fe40007b5e004 */
[----:B------:R-:W-:Y:S02]  /*0280*/  SHF.R.S32.HI R6, RZ, 0x4, R3 ;  /* 0x00000004ff067819 */ /* 0x000fe40000011403 */
[C---:B------:R-:W-:Y:S02]  /*0290*/  IADD3.X R3, R10.reuse, R11, RZ, P0, P1 ;  /* 0x0000000b0a037210 */ /* 0x040fe400007e24ff */
[----:B------:R-:W-:Y:S01]  /*02a0*/  IADD3.X R5, R10, R7, RZ, P2, P3 ;  /* 0x000000070a057210 */ /* 0x000fe200017e64ff */
[----:B------:R-:W-:-:S04]  /*02b0*/  IMAD.SHL.U32 R7, R6, 0x4, RZ ;  /* 0x0000000406077824 */ /* 0x000fc800078e00ff */
[----:B------:R-:W-:-:S04]  /*02c0*/  IMAD.WIDE R2, R7, 0x4, R2 ;  /* 0x0000000407027825 */ /* 0x000fc800078e0202 */
[----:B------:R-:W-:Y:S01]  /*02d0*/  IMAD.WIDE R4, R7, 0x4, R4 ;  /* 0x0000000407047825 */ /* 0x000fe200078e0204 */
[----:B------:R-:W2:Y:S01]  /*02e0*/  LDG.E.EL R8, desc[UR4][R2.64] ;  /* 0x0000000402087981 */ /* 0x000ea2000c2e1900 */
[----:B------:R-:W1:Y:S03]  /*02f0*/  LDC.64 R6, c[0x0][0x220] ;  /* 0x00008800ff067b82 */ /* 0x000e660000000a00 */
[----:B------:R-:W3:Y:S01]  /*0300*/  LDG.E.EL R9, desc[UR4][R4.64] ;  /* 0x0000000404097981 */ /* 0x000ee2000c2e1900 */
[----:B-1----:R-:W-:Y:S01]  /*0310*/  IMAD.WIDE R6, R0, 0x4, R6 ;  /* 0x0000000400067825 */ /* 0x002fe200078e0206 */
[----:B--2---:R-:W-:Y:S02]  /*0320*/  FSETP.GT.AND P0, PT, R8, RZ, PT ;  /* 0x000000ff0800720b */ /* 0x004fe40003f04000 */
[----:B---3--:R-:W-:-:S11]  /*0330*/  FSETP.GT.AND P1, PT, R9, RZ, PT ;  /* 0x000000ff0900720b */ /* 0x008fd60003f24000 */
[----:B------:R-:W-:Y:S02]  /*0340*/  @!P0 FMUL R8, R8, 0.0099999997764825820923 ;  /* 0x3c23d70a08088820 */ /* 0x000fe40000400000 */
[----:B------:R-:W-:-:S05]  /*0350*/  @!P1 FMUL R9, R9, 0.0099999997764825820923 ;  /* 0x3c23d70a09099820 */ /* 0x000fca0000400000 */
[----:B------:R-:W-:Y:S01]  /*0360*/  STG.E.64 desc[UR4][R6.64], R8 ;  /* 0x0000000806007986 */ /* 0x000fe2000c101b04 */
[----:B------:R-:W-:Y:S05]  /*0370*/  EXIT ;  /* 0x000000000000794d */ /* 0x000fea0003800000 */
.L_x_0:
[----:B------:R-:W-:-:S00]  /*0380*/  BRA `(.L_x_0) ;  /* 0xfffffffc00fc7947 */ /* 0x000fc0000383ffff */
[----:B------:R-:W-:-:S00]  /*0390*/  NOP ;  /* 0x0000000000007918 */ /* 0x000fc00000000000 */
        /* <DEDUP_REMOVED lines=14> */
.L_x_1:


//--------------------- .nv.constant0.triton_poi_fused__unsafe_index_leaky_relu_10 --------------------------
	.section	.nv.constant0.triton_poi_fused__unsafe_index_leaky_relu_10,"a",@progbits
	.sectionflags	@""
	.align	4
.nv.constant0.triton_poi_fused__unsafe_index_leaky_relu_10:
	.zero		556
